//
// Generated by NVIDIA NVVM Compiler
//
// Compiler Build ID: CL-36424714
// Cuda compilation tools, release 13.0, V13.0.88
// Based on NVVM 20.0.0
//

.version 9.0
.target sm_100
.address_size 64

	// .globl	_Z10MatrixCopyPdS_ii

.visible .entry _Z10MatrixCopyPdS_ii(
	.param .u64 .ptr .align 1 _Z10MatrixCopyPdS_ii_param_0,
	.param .u64 .ptr .align 1 _Z10MatrixCopyPdS_ii_param_1,
	.param .u32 _Z10MatrixCopyPdS_ii_param_2,
	.param .u32 _Z10MatrixCopyPdS_ii_param_3
)
{
	.reg .b32 	%r<10>;
	.reg .b64 	%rd<8>;
	.reg .b64 	%fd<2>;

	ld.param.u64 	%rd1, [_Z10MatrixCopyPdS_ii_param_0];
	ld.param.u64 	%rd2, [_Z10MatrixCopyPdS_ii_param_1];
	ld.param.u32 	%r1, [_Z10MatrixCopyPdS_ii_param_3];
	cvta.to.global.u64 	%rd3, %rd2;
	cvta.to.global.u64 	%rd4, %rd1;
	mov.u32 	%r2, %ctaid.x;
	mov.u32 	%r3, %ntid.x;
	mul.lo.s32 	%r4, %r2, %r3;
	mov.u32 	%r5, %tid.x;
	add.s32 	%r6, %r4, %r5;
	mov.u32 	%r7, %tid.y;
	add.s32 	%r8, %r4, %r7;
	mad.lo.s32 	%r9, %r1, %r8, %r6;
	mul.wide.s32 	%rd5, %r9, 8;
	add.s64 	%rd6, %rd4, %rd5;
	ld.global.f64 	%fd1, [%rd6];
	add.s64 	%rd7, %rd3, %rd5;
	st.global.f64 	[%rd7], %fd1;
	ret;

}


// ===== COMPILED SASS (sm_100) =====

	.target	sm_100

	.elftype	@"ET_EXEC"


//--------------------- .note.nv.tkinfo           --------------------------
	.section	.note.nv.tkinfo,"",@"SHT_NOTE"
	.sectionflags	@"SHF_NOTE_NV_TKINFO"
	.tkinfo
        /*0018*/ 	.word	0x00000002
        /*0030*/ 	.string	""
        /*0030*/ 	.string	"ptxas"
        /*0030*/ 	.string	"Cuda compilation tools, release 13.0, V13.0.88"
        /*0030*/ 	.string	"Build cuda_13.0.r13.0/compiler.36424714_0"
        /*0030*/ 	.string	"-arch sm_100 -m 64 "



//--------------------- .note.nv.cuinfo           --------------------------
	.section	.note.nv.cuinfo,"",@"SHT_NOTE"
	.sectionflags	@"SHF_NOTE_NV_CUINFO"
        /*0018*/ 	.short	0x0002
        /*001a*/ 	.short	0x0064
        /*001c*/ 	.short	0x0082
	.zero		2


//--------------------- .nv.info                  --------------------------
	.section	.nv.info,"",@"SHT_CUDA_INFO"
	.align	4


	//----- nvinfo : EIATTR_REGCOUNT
	.align		4
        /*0000*/ 	.byte	0x04, 0x2f
        /*0002*/ 	.short	(.L_1 - .L_0)
	.align		4
.L_0:
        /*0004*/ 	.word	index@(_Z10MatrixCopyPdS_ii)
        /*0008*/ 	.word	0x0000000a


	//----- nvinfo : EIATTR_FRAME_SIZE
	.align		4
.L_1:
        /*000c*/ 	.byte	0x04, 0x11
        /*000e*/ 	.short	(.L_3 - .L_2)
	.align		4
.L_2:
        /*0010*/ 	.word	index@(_Z10MatrixCopyPdS_ii)
        /*0014*/ 	.word	0x00000000


	//----- nvinfo : EIATTR_MIN_STACK_SIZE
	.align		4
.L_3:
        /*0018*/ 	.byte	0x04, 0x12
        /*001a*/ 	.short	(.L_5 - .L_4)
	.align		4
.L_4:
        /*001c*/ 	.word	index@(_Z10MatrixCopyPdS_ii)
        /*0020*/ 	.word	0x00000000
.L_5:


//--------------------- .nv.compat                --------------------------
	.section	.nv.compat,"",@"SHT_CUDA_COMPAT_INFO"
	.align	4
        /*0000*/ 	.byte	0x02, 0x09, 0x00, 0x00, 0x02, 0x02, 0x01, 0x00, 0x02, 0x05, 0x05, 0x00, 0x03, 0x07, 0x01, 0x01
        /*0010*/ 	.byte	0x02, 0x03, 0x00, 0x00, 0x02, 0x06, 0x01, 0x00, 0x04, 0x0b, 0x08, 0x00, 0x09, 0x00, 0x00, 0x00
        /*0020*/ 	.byte	0x00, 0x00, 0x00, 0x00


//--------------------- .nv.info._Z10MatrixCopyPdS_ii --------------------------
	.section	.nv.info._Z10MatrixCopyPdS_ii,"",@"SHT_CUDA_INFO"
	.sectionflags	@""
	.align	4


	//----- nvinfo : EIATTR_CUDA_API_VERSION
	.align		4
        /*0000*/ 	.byte	0x04, 0x37
        /*0002*/ 	.short	(.L_7 - .L_6)
.L_6:
        /*0004*/ 	.word	0x00000082


	//----- nvinfo : EIATTR_KPARAM_INFO
	.align		4
.L_7:
        /*0008*/ 	.byte	0x04, 0x17
        /*000a*/ 	.short	(.L_9 - .L_8)
.L_8:
        /*000c*/ 	.word	0x00000000
        /*0010*/ 	.short	0x0003
        /*0012*/ 	.short	0x0014
        /*0014*/ 	.byte	0x00, 0xf0, 0x11, 0x00


	//----- nvinfo : EIATTR_KPARAM_INFO
	.align		4
.L_9:
        /*0018*/ 	.byte	0x04, 0x17
        /*001a*/ 	.short	(.L_11 - .L_10)
.L_10:
        /*001c*/ 	.word	0x00000000
        /*0020*/ 	.short	0x0002
        /*0022*/ 	.short	0x0010
        /*0024*/ 	.byte	0x00, 0xf0, 0x11, 0x00


	//----- nvinfo : EIATTR_KPARAM_INFO
	.align		4
.L_11:
        /*0028*/ 	.byte	0x04, 0x17
        /*002a*/ 	.short	(.L_13 - .L_12)
.L_12:
        /*002c*/ 	.word	0x00000000
        /*0030*/ 	.short	0x0001
        /*0032*/ 	.short	0x0008
        /*0034*/ 	.byte	0x00, 0xf5, 0x21, 0x00


	//----- nvinfo : EIATTR_KPARAM_INFO
	.align		4
.L_13:
        /*0038*/ 	.byte	0x04, 0x17
        /*003a*/ 	.short	(.L_15 - .L_14)
.L_14:
        /*003c*/ 	.word	0x00000000
        /*0040*/ 	.short	0x0000
        /*0042*/ 	.short	0x0000
        /*0044*/ 	.byte	0x00, 0xf5, 0x21, 0x00


	//----- nvinfo : EIATTR_SPARSE_MMA_MASK
	.align		4
.L_15:
        /*0048*/ 	.byte	0x03, 0x50
        /*004a*/ 	.short	0x0000


	//----- nvinfo : EIATTR_MAXREG_COUNT
	.align		4
        /*004c*/ 	.byte	0x03, 0x1b
        /*004e*/ 	.short	0x00ff


	//----- nvinfo : EIATTR_MERCURY_ISA_VERSION
	.align		4
        /*0050*/ 	.byte	0x03, 0x5f
        /*0052*/ 	.short	0x0101


	//----- nvinfo : EIATTR_VRC_CTA_INIT_COUNT
	.align		4
        /*0054*/ 	.byte	0x02, 0x4a
	.zero		1
	.zero		1


	//----- nvinfo : EIATTR_EXIT_INSTR_OFFSETS
	.align		4
        /*0058*/ 	.byte	0x04, 0x1c
        /*005a*/ 	.short	(.L_17 - .L_16)


	//   ....[0]....
.L_16:
        /*005c*/ 	.word	0x00000100


	//----- nvinfo : EIATTR_CBANK_PARAM_SIZE
	.align		4
.L_17:
        /*0060*/ 	.byte	0x03, 0x19
        /*0062*/ 	.short	0x0018


	//----- nvinfo : EIATTR_PARAM_CBANK
	.align		4
        /*0064*/ 	.byte	0x04, 0x0a
        /*0066*/ 	.short	(.L_19 - .L_18)
	.align		4
.L_18:
        /*0068*/ 	.word	index@(.nv.constant0._Z10MatrixCopyPdS_ii)
        /*006c*/ 	.short	0x0380
        /*006e*/ 	.short	0x0018


	//----- nvinfo : EIATTR_SW_WAR
	.align		4
.L_19:
        /*0070*/ 	.byte	0x04, 0x36
        /*0072*/ 	.short	(.L_21 - .L_20)
.L_20:
        /*0074*/ 	.word	0x00000008
.L_21:


//--------------------- .nv.callgraph             --------------------------
	.section	.nv.callgraph,"",@"SHT_CUDA_CALLGRAPH"
	.align	4
	.sectionentsize	8
	.align		4
        /*0000*/ 	.word	0x00000000
	.align		4
        /*0004*/ 	.word	0xffffffff
	.align		4
        /*0008*/ 	.word	0x00000000
	.align		4
        /*000c*/ 	.word	0xfffffffe
	.align		4
        /*0010*/ 	.word	0x00000000
	.align		4
        /*0014*/ 	.word	0xfffffffd
	.align		4
        /*0018*/ 	.word	0x00000000
	.align		4
        /*001c*/ 	.word	0xfffffffc


//--------------------- .text._Z10MatrixCopyPdS_ii --------------------------
	.section	.text._Z10MatrixCopyPdS_ii,"ax",@progbits
	.align	128
        .global         _Z10MatrixCopyPdS_ii
        .type           _Z10MatrixCopyPdS_ii,@function
        .size           _Z10MatrixCopyPdS_ii,(.L_x_1 - _Z10MatrixCopyPdS_ii)
        .other          _Z10MatrixCopyPdS_ii,@"STO_CUDA_ENTRY STV_DEFAULT"
_Z10MatrixCopyPdS_ii:
.text._Z10MatrixCopyPdS_ii:
[----:B------:R-:W-:Y:S01]  /*0000*/  LDC R1, c[0x0][0x37c] ;  /* 0x0000df00ff017b82 */ /* 0x000fe20000000800 */
[----:B------:R-:W0:Y:S07]  /*0010*/  S2R R0, SR_TID.X ;  /* 0x0000000000007919 */ /* 0x000e2e0000002100 */
[----:B------:R-:W0:Y:S01]  /*0020*/  S2UR UR6, SR_CTAID.X ;  /* 0x00000000000679c3 */ /* 0x000e220000002500 */
[----:B------:R-:W1:Y:S01]  /*0030*/  LDCU UR7, c[0x0][0x394] ;  /* 0x00007280ff0777ac */ /* 0x000e620008000800 */
[----:B------:R-:W2:Y:S01]  /*0040*/  S2R R4, SR_TID.Y ;  /* 0x0000000000047919 */ /* 0x000ea20000002200 */
[----:B------:R-:W3:Y:S05]  /*0050*/  LDCU.64 UR4, c[0x0][0x358] ;  /* 0x00006b00ff0477ac */ /* 0x000eea0008000a00 */
[----:B------:R-:W0:Y:S08]  /*0060*/  LDC R5, c[0x0][0x360] ;  /* 0x0000d800ff057b82 */ /* 0x000e300000000800 */
[----:B------:R-:W4:Y:S01]  /*0070*/  LDC.64 R2, c[0x0][0x380] ;  /* 0x0000e000ff027b82 */ /* 0x000f220000000a00 */
[----:B0-----:R-:W-:-:S02]  /*0080*/  IMAD R0, R5, UR6, R0 ;  /* 0x0000000605007c24 */ /* 0x001fc4000f8e0200 */
[----:B--2---:R-:W-:-:S04]  /*0090*/  IMAD R5, R5, UR6, R4 ;  /* 0x0000000605057c24 */ /* 0x004fc8000f8e0204 */
[----:B-1----:R-:W-:Y:S02]  /*00a0*/  IMAD R7, R5, UR7, R0 ;  /* 0x0000000705077c24 */ /* 0x002fe4000f8e0200 */
[----:B------:R-:W0:Y:S02]  /*00b0*/  LDC.64 R4, c[0x0][0x388] ;  /* 0x0000e200ff047b82 */ /* 0x000e240000000a00 */
[----:B----4-:R-:W-:-:S06]  /*00c0*/  IMAD.WIDE R2, R7, 0x8, R2 ;  /* 0x0000000807027825 */ /* 0x010fcc00078e0202 */
[----:B---3--:R-:W2:Y:S01]  /*00d0*/  LDG.E.64 R2, desc[UR4][R2.64] ;  /* 0x0000000402027981 */ /* 0x008ea2000c1e1b00 */
[----:B0-----:R-:W-:-:S05]  /*00e0*/  IMAD.WIDE R4, R7, 0x8, R4 ;  /* 0x0000000807047825 */ /* 0x001fca00078e0204 */
[----:B--2---:R-:W-:Y:S01]  /*00f0*/  STG.E.64 desc[UR4][R4.64], R2 ;  /* 0x0000000204007986 */ /* 0x004fe2000c101b04 */
[----:B------:R-:W-:Y:S05]  /*0100*/  EXIT ;  /* 0x000000000000794d */ /* 0x000fea0003800000 */
.L_x_0:
[----:B------:R-:W-:-:S00]  /*0110*/  BRA `(.L_x_0) ;  /* 0xfffffffc00fc7947 */ /* 0x000fc0000383ffff */
[----:B------:R-:W-:-:S00]  /*0120*/  NOP ;  /* 0x0000000000007918 */ /* 0x000fc00000000000 */
        /* <DEDUP_REMOVED lines=13> */
.L_x_1:


//--------------------- .nv.shared.reserved.0     --------------------------
	.section	.nv.shared.reserved.0,"aw",@nobits
	.weak		__nv_reservedSMEM_offset_0_alias
	.size		__nv_reservedSMEM_offset_0_alias, 0, 64
	.other		__nv_reservedSMEM_offset_0_alias,@"STO_CUDA_RESERVED_SHARED STV_DEFAULT"
__nv_reservedSMEM_offset_0_alias:
	.zero		0
	.zero		64


//--------------------- .nv.constant0._Z10MatrixCopyPdS_ii --------------------------
	.section	.nv.constant0._Z10MatrixCopyPdS_ii,"a",@progbits
	.sectionflags	@""
	.align	4
.nv.constant0._Z10MatrixCopyPdS_ii:
	.zero		920


//--------------------- SYMBOLS --------------------------

	.type		.nv.reservedSmem.offset0,@object
	.size		.nv.reservedSmem.offset0,0x4
